	.headerflags	@"EF_CUDA_TEXMODE_UNIFIED EF_CUDA_64BIT_ADDRESS EF_CUDA_SM89 EF_CUDA_VIRTUAL_SM(EF_CUDA_SM89)"
	.elftype	@"ET_EXEC"


//--------------------- .nv.info                  --------------------------
	.section	.nv.info,"",@"SHT_CUDA_INFO"
	.align	4


	//----- nvinfo : EIATTR_REGCOUNT
	.align		4
        /*0000*/ 	.byte	0x04, 0x2f
        /*0002*/ 	.short	(.L_1 - .L_0)
	.align		4
.L_0:
        /*0004*/ 	.word	index@(triton__0d1d2d3d45de)
        /*0008*/ 	.word	0x00000030


	//----- nvinfo : EIATTR_MAX_STACK_SIZE
	.align		4
.L_1:
        /*000c*/ 	.byte	0x04, 0x23
        /*000e*/ 	.short	(.L_3 - .L_2)
	.align		4
.L_2:
        /*0010*/ 	.word	index@(triton__0d1d2d3d45de)
        /*0014*/ 	.word	0x00000000


	//----- nvinfo : EIATTR_MIN_STACK_SIZE
	.align		4
.L_3:
        /*0018*/ 	.byte	0x04, 0x12
        /*001a*/ 	.short	(.L_5 - .L_4)
	.align		4
.L_4:
        /*001c*/ 	.word	index@(triton__0d1d2d3d45de)
        /*0020*/ 	.word	0x00000000


	//----- nvinfo : EIATTR_FRAME_SIZE
	.align		4
.L_5:
        /*0024*/ 	.byte	0x04, 0x11
        /*0026*/ 	.short	(.L_7 - .L_6)
	.align		4
.L_6:
        /*0028*/ 	.word	index@(triton__0d1d2d3d45de)
        /*002c*/ 	.word	0x00000000
.L_7:


//--------------------- .nv.info.triton__0d1d2d3d45de --------------------------
	.section	.nv.info.triton__0d1d2d3d45de,"",@"SHT_CUDA_INFO"
	.align	4


	//----- nvinfo : EIATTR_CUDA_API_VERSION
	.align		4
        /*0000*/ 	.byte	0x04, 0x37
        /*0002*/ 	.short	(.L_9 - .L_8)
.L_8:
        /*0004*/ 	.word	0x0000007b


	//----- nvinfo : EIATTR_PARAM_CBANK
	.align		4
.L_9:
        /*0008*/ 	.byte	0x04, 0x0a
        /*000a*/ 	.short	(.L_11 - .L_10)
	.align		4
.L_10:
        /*000c*/ 	.word	index@(.nv.constant0.triton__0d1d2d3d45de)
        /*0010*/ 	.short	0x0160
        /*0012*/ 	.short	0x0028


	//----- nvinfo : EIATTR_CBANK_PARAM_SIZE
	.align		4
.L_11:
        /*0014*/ 	.byte	0x03, 0x19
        /*0016*/ 	.short	0x0028


	//----- nvinfo : EIATTR_KPARAM_INFO
	.align		4
        /*0018*/ 	.byte	0x04, 0x17
        /*001a*/ 	.short	(.L_13 - .L_12)
.L_12:
        /*001c*/ 	.word	0x00000000
        /*0020*/ 	.short	0x0005
        /*0022*/ 	.short	0x0024
        /*0024*/ 	.byte	0x00, 0xf0, 0x11, 0x00


	//----- nvinfo : EIATTR_KPARAM_INFO
	.align		4
.L_13:
        /*0028*/ 	.byte	0x04, 0x17
        /*002a*/ 	.short	(.L_15 - .L_14)
.L_14:
        /*002c*/ 	.word	0x00000000
        /*0030*/ 	.short	0x0004
        /*0032*/ 	.short	0x0020
        /*0034*/ 	.byte	0x00, 0xf0, 0x11, 0x00


	//----- nvinfo : EIATTR_KPARAM_INFO
	.align		4
.L_15:
        /*0038*/ 	.byte	0x04, 0x17
        /*003a*/ 	.short	(.L_17 - .L_16)
.L_16:
        /*003c*/ 	.word	0x00000000
        /*0040*/ 	.short	0x0003
        /*0042*/ 	.short	0x0018
        /*0044*/ 	.byte	0x00, 0xf0, 0x21, 0x00


	//----- nvinfo : EIATTR_KPARAM_INFO
	.align		4
.L_17:
        /*0048*/ 	.byte	0x04, 0x17
        /*004a*/ 	.short	(.L_19 - .L_18)
.L_18:
        /*004c*/ 	.word	0x00000000
        /*0050*/ 	.short	0x0002
        /*0052*/ 	.short	0x0010
        /*0054*/ 	.byte	0x00, 0xf0, 0x21, 0x00


	//----- nvinfo : EIATTR_KPARAM_INFO
	.align		4
.L_19:
        /*0058*/ 	.byte	0x04, 0x17
        /*005a*/ 	.short	(.L_21 - .L_20)
.L_20:
        /*005c*/ 	.word	0x00000000
        /*0060*/ 	.short	0x0001
        /*0062*/ 	.short	0x0008
        /*0064*/ 	.byte	0x00, 0xf0, 0x21, 0x00


	//----- nvinfo : EIATTR_KPARAM_INFO
	.align		4
.L_21:
        /*0068*/ 	.byte	0x04, 0x17
        /*006a*/ 	.short	(.L_23 - .L_22)
.L_22:
        /*006c*/ 	.word	0x00000000
        /*0070*/ 	.short	0x0000
        /*0072*/ 	.short	0x0000
        /*0074*/ 	.byte	0x00, 0xf0, 0x21, 0x00


	//----- nvinfo : EIATTR_MAXREG_COUNT
	.align		4
.L_23:
        /*0078*/ 	.byte	0x03, 0x1b
        /*007a*/ 	.short	0x00ff


	//----- nvinfo : EIATTR_EXIT_INSTR_OFFSETS
	.align		4
        /*007c*/ 	.byte	0x04, 0x1c
        /*007e*/ 	.short	(.L_25 - .L_24)


	//   ....[0]....
.L_24:
        /*0080*/ 	.word	0x000015b0


	//   ....[1]....
        /*0084*/ 	.word	0x00001660


	//----- nvinfo : EIATTR_CTAIDZ_USED
	.align		4
.L_25:
        /*0088*/ 	.byte	0x01, 0x04
	.zero		2


	//----- nvinfo : EIATTR_MAX_THREADS
	.align		4
        /*008c*/ 	.byte	0x04, 0x05
        /*008e*/ 	.short	(.L_27 - .L_26)
.L_26:
        /*0090*/ 	.word	0x00000100
        /*0094*/ 	.word	0x00000001
        /*0098*/ 	.word	0x00000001
.L_27:


//--------------------- .nv.rel.action            --------------------------
	.section	.nv.rel.action,"",@"SHT_CUDA_RELOCINFO"
	.align	8
	.sectionentsize	8
        /*0000*/ 	.byte	0x73, 0x00, 0x00, 0x00, 0x00, 0x00, 0x00, 0x00, 0x00, 0x00, 0x00, 0x11, 0x25, 0x00, 0x05, 0x36


//--------------------- .nv.constant0.triton__0d1d2d3d45de --------------------------
	.section	.nv.constant0.triton__0d1d2d3d45de,"a",@progbits
	.align	4
.nv.constant0.triton__0d1d2d3d45de:
	.zero		392


//--------------------- .text.triton__0d1d2d3d45de --------------------------
	.section	.text.triton__0d1d2d3d45de,"ax",@progbits
	.sectionflags	@"SHF_BARRIERS=1"
	.sectioninfo	@"SHI_REGISTERS=48"
	.align	128
        .global         triton__0d1d2d3d45de
        .type           triton__0d1d2d3d45de,@function
        .size           triton__0d1d2d3d45de,(.L_x_1 - triton__0d1d2d3d45de)
        .other          triton__0d1d2d3d45de,@"STO_CUDA_ENTRY STV_DEFAULT"
triton__0d1d2d3d45de:
.text.triton__0d1d2d3d45de:
[----:B------:R-:W-:-:S02]  /*0000*/  MOV R1, c[0x0][0x28] ;  /* 0x00000a0000017a02 */ /* 0x000fc40000000f00 */
[----:B------:R-:W0:Y:S01]  /*0010*/  S2R R0, SR_CTAID.Z ;  /* 0x0000000000007919 */ /* 0x000e220000002700 */
[----:B------:R-:W1:Y:S01]  /*0020*/  S2UR UR4, SR_CTAID.Y ;  /* 0x00000000000479c3 */ /* 0x000e620000002600 */
[----:B------:R-:W-:Y:S01]  /*0030*/  MOV R28, 0x2 ;  /* 0x00000002001c7802 */ /* 0x000fe20000000f00 */
[----:B------:R-:W-:Y:S01]  /*0040*/  CS2R R20, SRZ ;  /* 0x0000000000147805 */ /* 0x000fe2000001ff00 */
[----:B------:R-:W2:Y:S01]  /*0050*/  S2R R24, SR_TID.X ;  /* 0x0000000000187919 */ /* 0x000ea20000002100 */
[----:B------:R-:W-:Y:S01]  /*0060*/  CS2R R22, SRZ ;  /* 0x0000000000167805 */ /* 0x000fe2000001ff00 */
[----:B------:R-:W-:Y:S01]  /*0070*/  CS2R R4, SRZ ;  /* 0x0000000000047805 */ /* 0x000fe2000001ff00 */
[----:B------:R-:W-:Y:S01]  /*0080*/  CS2R R6, SRZ ;  /* 0x0000000000067805 */ /* 0x000fe2000001ff00 */
[----:B------:R-:W3:Y:S01]  /*0090*/  S2R R25, SR_CTAID.X ;  /* 0x0000000000197919 */ /* 0x000ee20000002500 */
[----:B0-----:R-:W-:Y:S02]  /*00a0*/  IADD3 R0, R0, 0x1, RZ ;  /* 0x0000000100007810 */ /* 0x001fe40007ffe0ff */
[----:B--2---:R-:W-:-:S03]  /*00b0*/  SHF.L.U32 R26, R24, 0x3, RZ ;  /* 0x00000003181a7819 */ /* 0x004fc600000006ff */
[----:B-1----:R-:W-:Y:S01]  /*00c0*/  IMAD R0, R0, UR4, RZ ;  /* 0x0000000400007c24 */ /* 0x002fe2000f8e02ff */
[----:B------:R-:W-:Y:S01]  /*00d0*/  SHF.R.U32.HI R3, RZ, 0x3, R24 ;  /* 0x00000003ff037819 */ /* 0x000fe20000011618 */
[----:B------:R-:W-:Y:S01]  /*00e0*/  CS2R R12, SRZ ;  /* 0x00000000000c7805 */ /* 0x000fe2000001ff00 */
[----:B---3--:R-:W-:Y:S01]  /*00f0*/  SHF.L.U32 R25, R25, 0x6, RZ ;  /* 0x0000000619197819 */ /* 0x008fe200000006ff */
[----:B------:R-:W-:Y:S01]  /*0100*/  CS2R R14, SRZ ;  /* 0x00000000000e7805 */ /* 0x000fe2000001ff00 */
[----:B------:R-:W-:Y:S01]  /*0110*/  LOP3.LUT R26, R26, 0x38, RZ, 0xc0, !PT ;  /* 0x000000381a1a7812 */ /* 0x000fe200078ec0ff */
[----:B------:R-:W-:Y:S01]  /*0120*/  ULDC.64 UR4, c[0x0][0x118] ;  /* 0x0000460000047ab9 */ /* 0x000fe20000000a00 */
[----:B------:R-:W-:Y:S02]  /*0130*/  SGXT.U32 R3, R3, 0x5 ;  /* 0x000000050303781a */ /* 0x000fe40000000000 */
[----:B------:R-:W-:Y:S02]  /*0140*/  SHF.L.U32 R0, R0, 0x6, RZ ;  /* 0x0000000600007819 */ /* 0x000fe400000006ff */
[----:B------:R-:W-:-:S02]  /*0150*/  LOP3.LUT R9, R25, R26, RZ, 0xfc, !PT ;  /* 0x0000001a19097212 */ /* 0x000fc400078efcff */
[C---:B------:R-:W-:Y:S02]  /*0160*/  LOP3.LUT R2, R0.reuse, R3, RZ, 0xfc, !PT ;  /* 0x0000000300027212 */ /* 0x040fe400078efcff */
[C---:B------:R-:W-:Y:S02]  /*0170*/  ISETP.GE.AND P2, PT, R9.reuse, 0x140, PT ;  /* 0x000001400900780c */ /* 0x040fe40003f46270 */
[----:B------:R-:W-:Y:S01]  /*0180*/  LOP3.LUT R10, R0, 0x20, R3, 0xfe, !PT ;  /* 0x00000020000a7812 */ /* 0x000fe200078efe03 */
[C---:B------:R-:W-:Y:S01]  /*0190*/  IMAD R11, R2.reuse, 0x140, R9 ;  /* 0x00000140020b7824 */ /* 0x040fe200078e0209 */
[----:B------:R-:W-:Y:S01]  /*01a0*/  ISETP.LT.AND P0, PT, R2, 0x3a02, !P2 ;  /* 0x00003a020200780c */ /* 0x000fe20005701270 */
[-C--:B------:R-:W-:Y:S01]  /*01b0*/  IMAD.WIDE R8, R9, R28.reuse, c[0x0][0x168] ;  /* 0x00005a0009087625 */ /* 0x080fe200078e021c */
[----:B------:R-:W-:Y:S02]  /*01c0*/  ISETP.LT.AND P1, PT, R10, 0x3a02, !P2 ;  /* 0x00003a020a00780c */ /* 0x000fe40005721270 */
[C---:B------:R-:W-:Y:S01]  /*01d0*/  IADD3 R32, R11.reuse, 0x2800, RZ ;  /* 0x000028000b207810 */ /* 0x040fe20007ffe0ff */
[----:B------:R-:W-:-:S04]  /*01e0*/  IMAD.WIDE R2, R11, R28, c[0x0][0x160] ;  /* 0x000058000b027625 */ /* 0x000fc800078e021c */
[----:B------:R-:W-:Y:S01]  /*01f0*/  IMAD.WIDE R28, R32, R28, c[0x0][0x160] ;  /* 0x00005800201c7625 */ /* 0x000fe200078e021c */
[----:B------:R0:W2:Y:S01]  /*0200*/  @!P2 LDG.E.EL.128 R4, [R8.64] ;  /* 0x000000040804a981 */ /* 0x0000a2000c2e1d00 */
[----:B------:R-:W-:-:S03]  /*0210*/  MOV R33, 0x2 ;  /* 0x0000000200217802 */ /* 0x000fc60000000f00 */
[----:B------:R1:W3:Y:S04]  /*0220*/  @P0 LDG.E.EL.128 R20, [R2.64] ;  /* 0x0000000402140981 */ /* 0x0002e8000c2e1d00 */
[----:B------:R-:W4:Y:S01]  /*0230*/  @P1 LDG.E.EL.128 R12, [R28.64] ;  /* 0x000000041c0c1981 */ /* 0x000f22000c2e1d00 */
[----:B------:R-:W-:Y:S01]  /*0240*/  CS2R R16, SRZ ;  /* 0x0000000000107805 */ /* 0x000fe2000001ff00 */
[----:B------:R-:W-:Y:S01]  /*0250*/  CS2R R18, SRZ ;  /* 0x0000000000127805 */ /* 0x000fe2000001ff00 */
[----:B-1----:R-:W-:-:S05]  /*0260*/  IMAD.WIDE R2, R11, R33, c[0x0][0x170] ;  /* 0x00005c000b027625 */ /* 0x002fca00078e0221 */
[----:B------:R2:W5:Y:S01]  /*0270*/  @P0 LDG.E.EL.128 R16, [R2.64] ;  /* 0x0000000402100981 */ /* 0x000562000c2e1d00 */
[----:B0-----:R-:W-:Y:S01]  /*0280*/  CS2R R8, SRZ ;  /* 0x0000000000087805 */ /* 0x001fe2000001ff00 */
[----:B------:R-:W-:Y:S01]  /*0290*/  CS2R R10, SRZ ;  /* 0x00000000000a7805 */ /* 0x000fe2000001ff00 */
[----:B------:R-:W-:-:S05]  /*02a0*/  IMAD.WIDE R32, R32, R33, c[0x0][0x170] ;  /* 0x00005c0020207625 */ /* 0x000fca00078e0221 */
[----:B------:R0:W5:Y:S01]  /*02b0*/  @P1 LDG.E.EL.128 R8, [R32.64] ;  /* 0x0000000420081981 */ /* 0x000162000c2e1d00 */
[----:B------:R-:W-:Y:S02]  /*02c0*/  SHF.R.U32.HI R43, RZ, 0x6, R24 ;  /* 0x00000006ff2b7819 */ /* 0x000fe40000011618 */
[----:B------:R-:W-:Y:S01]  /*02d0*/  MOV R40, RZ ;  /* 0x000000ff00287202 */ /* 0x000fe20000000f00 */
[----:B------:R-:W1:Y:S01]  /*02e0*/  S2R R27, SR_TID.X ;  /* 0x00000000001b7919 */ /* 0x000e620000002100 */
[----:B------:R-:W-:Y:S02]  /*02f0*/  SGXT.U32 R43, R43, 0x2 ;  /* 0x000000022b2b781a */ /* 0x000fe40000000000 */
[----:B------:R-:W-:Y:S02]  /*0300*/  MOV R36, RZ ;  /* 0x000000ff00247202 */ /* 0x000fe40000000f00 */
[C---:B------:R-:W-:Y:S02]  /*0310*/  LOP3.LUT R35, R0.reuse, R43, RZ, 0xfc, !PT ;  /* 0x0000002b00237212 */ /* 0x040fe400078efcff */
[----:B------:R-:W-:-:S02]  /*0320*/  LOP3.LUT R41, R0, 0x30, R43, 0xfe, !PT ;  /* 0x0000003000297812 */ /* 0x000fc400078efe2b */
[C-C-:B------:R-:W-:Y:S02]  /*0330*/  LOP3.LUT R39, R0.reuse, 0x34, R43.reuse, 0xfe, !PT ;  /* 0x0000003400277812 */ /* 0x140fe400078efe2b */
[----:B------:R-:W-:Y:S02]  /*0340*/  LOP3.LUT R37, R0, 0x38, R43, 0xfe, !PT ;  /* 0x0000003800257812 */ /* 0x000fe400078efe2b */
[----:B------:R-:W-:Y:S02]  /*0350*/  MOV R38, RZ ;  /* 0x000000ff00267202 */ /* 0x000fe40000000f00 */
[----:B-1----:R-:W-:-:S04]  /*0360*/  SHF.R.U32.HI R27, RZ, 0x3, R27 ;  /* 0x00000003ff1b7819 */ /* 0x002fc8000001161b */
[----:B------:R-:W-:-:S05]  /*0370*/  SGXT.U32 R27, R27, 0x5 ;  /* 0x000000051b1b781a */ /* 0x000fca0000000000 */
[----:B------:R-:W-:Y:S02]  /*0380*/  IMAD R26, R27, 0x41, R26 ;  /* 0x000000411b1a7824 */ /* 0x000fe400078e021a */
[--C-:B--2---:R-:W-:Y:S02]  /*0390*/  HADD2.F32 R2, -RZ, R4.reuse.H0_H0 ;  /* 0x20000004ff027230 */ /* 0x104fe40000004100 */
[----:B------:R-:W-:Y:S02]  /*03a0*/  HADD2.F32 R4, -RZ, R4.H1_H1 ;  /* 0x30000004ff047230 */ /* 0x000fe40000004100 */
[--C-:B---3--:R-:W-:Y:S02]  /*03b0*/  HADD2.F32 R30, -RZ, R21.reuse.H0_H0 ;  /* 0x20000015ff1e7230 */ /* 0x108fe40000004100 */
[----:B------:R-:W-:Y:S02]  /*03c0*/  HADD2.F32 R3, -RZ, R21.H1_H1 ;  /* 0x30000015ff037230 */ /* 0x000fe40000004100 */
[----:B----4-:R-:W-:-:S02]  /*03d0*/  HADD2.F32 R21, -RZ, R12.H0_H0 ;  /* 0x2000000cff157230 */ /* 0x010fc40000004100 */
[----:B------:R-:W-:Y:S02]  /*03e0*/  HADD2.F32 R31, -RZ, R20.H1_H1 ;  /* 0x30000014ff1f7230 */ /* 0x000fe40000004100 */
[--C-:B------:R-:W-:Y:S02]  /*03f0*/  HADD2.F32 R29, -RZ, R22.reuse.H0_H0 ;  /* 0x20000016ff1d7230 */ /* 0x100fe40000004100 */
[----:B------:R-:W-:Y:S02]  /*0400*/  HADD2.F32 R28, -RZ, R22.H1_H1 ;  /* 0x30000016ff1c7230 */ /* 0x000fe40000004100 */
[----:B------:R-:W-:Y:S02]  /*0410*/  HADD2.F32 R12, -RZ, R12.H1_H1 ;  /* 0x3000000cff0c7230 */ /* 0x000fe40000004100 */
[----:B------:R-:W-:Y:S02]  /*0420*/  HADD2.F32 R27, -RZ, R20.H0_H0 ;  /* 0x20000014ff1b7230 */ /* 0x000fe40000004100 */
[----:B0-----:R-:W-:-:S02]  /*0430*/  HADD2.F32 R33, -RZ, R5.H0_H0 ;  /* 0x20000005ff217230 */ /* 0x001fc40000004100 */
[----:B------:R-:W-:Y:S01]  /*0440*/  HADD2.F32 R22, -RZ, R13.H0_H0 ;  /* 0x2000000dff167230 */ /* 0x000fe20000004100 */
[----:B------:R-:W-:Y:S01]  /*0450*/  FADD R27, R2, R27 ;  /* 0x0000001b021b7221 */ /* 0x000fe20000000000 */
[----:B------:R-:W-:Y:S01]  /*0460*/  HADD2.F32 R34, -RZ, R5.H1_H1 ;  /* 0x30000005ff227230 */ /* 0x000fe20000004100 */
[C---:B------:R-:W-:Y:S01]  /*0470*/  FADD R5, R4.reuse, R12 ;  /* 0x0000000c04057221 */ /* 0x040fe20000000000 */
[----:B------:R-:W-:Y:S01]  /*0480*/  HADD2.F32 R32, -RZ, R13.H1_H1 ;  /* 0x3000000dff207230 */ /* 0x000fe20000004100 */
[----:B------:R-:W-:Y:S01]  /*0490*/  FADD R13, R4, R31 ;  /* 0x0000001f040d7221 */ /* 0x000fe20000000000 */
[----:B------:R-:W-:Y:S01]  /*04a0*/  FADD R4, R22, R33 ;  /* 0x0000002116047221 */ /* 0x000fe20000000000 */
[----:B------:R-:W-:Y:S01]  /*04b0*/  FADD R2, R21, R2 ;  /* 0x0000000215027221 */ /* 0x000fe20000000000 */
[C---:B------:R-:W-:Y:S01]  /*04c0*/  FADD R22, R34.reuse, R3 ;  /* 0x0000000322167221 */ /* 0x040fe20000000000 */
[----:B------:R-:W-:Y:S01]  /*04d0*/  FADD R21, R33, R30 ;  /* 0x0000001e21157221 */ /* 0x000fe20000000000 */
[----:B------:R-:W-:Y:S01]  /*04e0*/  FADD R3, R34, R32 ;  /* 0x0000002022037221 */ /* 0x000fe20000000000 */
[----:B------:R-:W-:-:S02]  /*04f0*/  HADD2.F32 R12, -RZ, R6.H0_H0 ;  /* 0x20000006ff0c7230 */ /* 0x000fc40000004100 */
[----:B------:R-:W-:Y:S02]  /*0500*/  HADD2.F32 R31, -RZ, R6.H1_H1 ;  /* 0x30000006ff1f7230 */ /* 0x000fe40000004100 */
[--C-:B------:R-:W-:Y:S01]  /*0510*/  HADD2.F32 R33, -RZ, R14.reuse.H0_H0 ;  /* 0x2000000eff217230 */ /* 0x100fe20000004100 */
[----:B------:R-:W-:Y:S01]  /*0520*/  FADD R29, R12, R29 ;  /* 0x0000001d0c1d7221 */ /* 0x000fe20000000000 */
[----:B------:R-:W-:Y:S01]  /*0530*/  HADD2.F32 R6, -RZ, R14.H1_H1 ;  /* 0x3000000eff067230 */ /* 0x000fe20000004100 */
[----:B------:R-:W-:Y:S01]  /*0540*/  FADD R28, R31, R28 ;  /* 0x0000001c1f1c7221 */ /* 0x000fe20000000000 */
[--C-:B-----5:R-:W-:Y:S01]  /*0550*/  HADD2.F32 R32, -RZ, R16.reuse.H0_H0 ;  /* 0x20000010ff207230 */ /* 0x120fe20000004100 */
[----:B------:R-:W-:Y:S01]  /*0560*/  FADD R12, R33, R12 ;  /* 0x0000000c210c7221 */ /* 0x000fe20000000000 */
[--C-:B------:R-:W-:Y:S01]  /*0570*/  HADD2.F32 R30, -RZ, R15.reuse.H0_H0 ;  /* 0x2000000fff1e7230 */ /* 0x100fe20000004100 */
[----:B------:R-:W-:Y:S01]  /*0580*/  FADD R6, R31, R6 ;  /* 0x000000061f067221 */ /* 0x000fe20000000000 */
[----:B------:R-:W-:Y:S01]  /*0590*/  HADD2.F32 R14, -RZ, R15.H1_H1 ;  /* 0x3000000fff0e7230 */ /* 0x000fe20000004100 */
[----:B------:R-:W-:Y:S01]  /*05a0*/  FFMA R27, R32, 0.125, R27 ;  /* 0x3e000000201b7823 */ /* 0x000fe2000000001b */
[----:B------:R-:W-:Y:S01]  /*05b0*/  HADD2.F32 R15, -RZ, R7.H0_H0 ;  /* 0x20000007ff0f7230 */ /* 0x000fe20000004100 */
[C-C-:B------:R-:W-:Y:S01]  /*05c0*/  LOP3.LUT R33, R0.reuse, 0x4, R43.reuse, 0xfe, !PT ;  /* 0x0000000400217812 */ /* 0x140fe200078efe2b */
[----:B------:R-:W-:Y:S01]  /*05d0*/  HADD2.F32 R34, -RZ, R16.H1_H1 ;  /* 0x30000010ff227230 */ /* 0x000fe20000004100 */
[----:B------:R-:W-:Y:S01]  /*05e0*/  LOP3.LUT R31, R0, 0x8, R43, 0xfe, !PT ;  /* 0x00000008001f7812 */ /* 0x000fe200078efe2b */
[--C-:B------:R-:W-:Y:S01]  /*05f0*/  HADD2.F32 R32, -RZ, R17.reuse.H0_H0 ;  /* 0x20000011ff207230 */ /* 0x100fe20000004100 */
[----:B------:R-:W-:Y:S01]  /*0600*/  FADD R16, R30, R15 ;  /* 0x0000000f1e107221 */ /* 0x000fe20000000000 */
[----:B------:R-:W-:Y:S01]  /*0610*/  HADD2.F32 R17, -RZ, R17.H1_H1 ;  /* 0x30000011ff117230 */ /* 0x000fe20000004100 */
[----:B------:R-:W-:Y:S01]  /*0620*/  FFMA R34, R34, 0.125, R13 ;  /* 0x3e00000022227823 */ /* 0x000fe2000000000d */
[--C-:B------:R-:W-:Y:S01]  /*0630*/  HADD2.F32 R30, -RZ, R18.reuse.H0_H0 ;  /* 0x20000012ff1e7230 */ /* 0x100fe20000004100 */
[----:B------:R-:W-:Y:S01]  /*0640*/  FFMA R21, R32, 0.125, R21 ;  /* 0x3e00000020157823 */ /* 0x000fe20000000015 */
[----:B------:R-:W-:Y:S01]  /*0650*/  HADD2.F32 R13, -RZ, R18.H1_H1 ;  /* 0x30000012ff0d7230 */ /* 0x000fe20000004100 */
[----:B------:R-:W-:Y:S01]  /*0660*/  FFMA R22, R17, 0.125, R22 ;  /* 0x3e00000011167823 */ /* 0x000fe20000000016 */
[--C-:B------:R-:W-:Y:S01]  /*0670*/  HADD2.F32 R20, -RZ, R23.reuse.H0_H0 ;  /* 0x20000017ff147230 */ /* 0x100fe20000004100 */
[----:B------:R-:W-:Y:S01]  /*0680*/  FFMA R29, R30, 0.125, R29 ;  /* 0x3e0000001e1d7823 */ /* 0x000fe2000000001d */
[----:B------:R-:W-:Y:S01]  /*0690*/  HADD2.F32 R23, -RZ, R23.H1_H1 ;  /* 0x30000017ff177230 */ /* 0x000fe20000004100 */
[----:B------:R-:W-:Y:S01]  /*06a0*/  FFMA R30, R13, 0.125, R28 ;  /* 0x3e0000000d1e7823 */ /* 0x000fe2000000001c */
[----:B------:R-:W-:Y:S01]  /*06b0*/  HADD2.F32 R7, -RZ, R7.H1_H1 ;  /* 0x30000007ff077230 */ /* 0x000fe20000004100 */
[----:B------:R-:W-:Y:S01]  /*06c0*/  F2FP.F16.F32.PACK_AB R21, R22, R21 ;  /* 0x000000151615723e */ /* 0x000fe200000000ff */
[--C-:B------:R-:W-:Y:S01]  /*06d0*/  HADD2.F32 R32, -RZ, R19.reuse.H1_H1 ;  /* 0x30000013ff207230 */ /* 0x100fe20000004100 */
[----:B------:R-:W-:Y:S01]  /*06e0*/  LOP3.LUT R28, R25, 0x3f, R24, 0xf8, !PT ;  /* 0x0000003f191c7812 */ /* 0x000fe200078ef818 */
[----:B------:R-:W-:Y:S01]  /*06f0*/  FADD R20, R15, R20 ;  /* 0x000000140f147221 */ /* 0x000fe20000000000 */
[C---:B------:R-:W-:Y:S01]  /*0700*/  FADD R23, R7.reuse, R23 ;  /* 0x0000001707177221 */ /* 0x040fe20000000000 */
[----:B------:R-:W-:Y:S01]  /*0710*/  FADD R14, R7, R14 ;  /* 0x0000000e070e7221 */ /* 0x000fe20000000000 */
[----:B------:R-:W-:Y:S01]  /*0720*/  HADD2.F32 R7, -RZ, R19.H0_H0 ;  /* 0x20000013ff077230 */ /* 0x000fe20000004100 */
[----:B------:R-:W-:Y:S01]  /*0730*/  LOP3.LUT R22, R24, 0x3f, RZ, 0xc0, !PT ;  /* 0x0000003f18167812 */ /* 0x000fe200078ec0ff */
[----:B------:R-:W-:Y:S01]  /*0740*/  FFMA R23, R32, 0.125, R23 ;  /* 0x3e00000020177823 */ /* 0x000fe20000000017 */
[----:B------:R-:W-:Y:S01]  /*0750*/  F2FP.F16.F32.PACK_AB R24, R30, R29 ;  /* 0x0000001d1e18723e */ /* 0x000fe200000000ff */
[--C-:B------:R-:W-:Y:S01]  /*0760*/  HADD2.F32 R29, -RZ, R8.reuse.H0_H0 ;  /* 0x20000008ff1d7230 */ /* 0x100fe20000004100 */
[----:B------:R-:W-:Y:S01]  /*0770*/  F2FP.F16.F32.PACK_AB R27, R34, R27 ;  /* 0x0000001b221b723e */ /* 0x000fe200000000ff */
[----:B------:R-:W-:Y:S01]  /*0780*/  FFMA R20, R7, 0.125, R20 ;  /* 0x3e00000007147823 */ /* 0x000fe20000000014 */
[----:B------:R-:W-:Y:S01]  /*0790*/  SHF.L.U32 R18, R26, 0x1, RZ ;  /* 0x000000011a127819 */ /* 0x000fe200000006ff */
[----:B------:R-:W-:Y:S01]  /*07a0*/  HADD2.F32 R30, -RZ, R8.H1_H1 ;  /* 0x30000008ff1e7230 */ /* 0x000fe20000004100 */
[----:B------:R-:W-:Y:S01]  /*07b0*/  PRMT R13, R27, 0x7632, R13 ;  /* 0x000076321b0d7816 */ /* 0x000fe2000000000d */
[----:B------:R-:W-:Y:S01]  /*07c0*/  FFMA R2, R29, 0.125, R2 ;  /* 0x3e0000001d027823 */ /* 0x000fe20000000002 */
[----:B------:R-:W-:Y:S01]  /*07d0*/  PRMT R7, R21, 0x7632, R7 ;  /* 0x0000763215077816 */ /* 0x000fe20000000007 */
[--C-:B------:R-:W-:Y:S01]  /*07e0*/  HADD2.F32 R8, -RZ, R9.reuse.H1_H1 ;  /* 0x30000009ff087230 */ /* 0x100fe20000004100 */
[----:B------:R-:W-:Y:S01]  /*07f0*/  F2FP.F16.F32.PACK_AB R20, R23, R20 ;  /* 0x000000141714723e */ /* 0x000fe200000000ff */
[----:B------:R-:W-:Y:S01]  /*0800*/  HADD2.F32 R29, -RZ, R9.H0_H0 ;  /* 0x20000009ff1d7230 */ /* 0x000fe20000004100 */
[----:B------:R0:W-:Y:S01]  /*0810*/  STS.U16 [R18], R27 ;  /* 0x0000001b12007388 */ /* 0x0001e20000000400 */
[----:B------:R-:W-:Y:S01]  /*0820*/  IMAD R22, R43, 0x41, R22 ;  /* 0x000000412b167824 */ /* 0x000fe200078e0216 */
[----:B------:R-:W-:Y:S01]  /*0830*/  FFMA R9, R30, 0.125, R5 ;  /* 0x3e0000001e097823 */ /* 0x000fe20000000005 */
[C-C-:B------:R-:W-:Y:S01]  /*0840*/  LOP3.LUT R15, R0.reuse, 0x14, R43.reuse, 0xfe, !PT ;  /* 0x00000014000f7812 */ /* 0x140fe200078efe2b */
[----:B------:R1:W-:Y:S01]  /*0850*/  STS.U16 [R18+0x2], R13 ;  /* 0x0000020d12007388 */ /* 0x0003e20000000400 */
[----:B------:R-:W-:Y:S01]  /*0860*/  LOP3.LUT R17, R0, 0x18, R43, 0xfe, !PT ;  /* 0x0000001800117812 */ /* 0x000fe200078efe2b */
[----:B------:R-:W-:Y:S01]  /*0870*/  FFMA R5, R8, 0.125, R3 ;  /* 0x3e00000008057823 */ /* 0x000fe20000000003 */
[C-C-:B------:R-:W-:Y:S01]  /*0880*/  LOP3.LUT R19, R0.reuse, 0x1c, R43.reuse, 0xfe, !PT ;  /* 0x0000001c00137812 */ /* 0x140fe200078efe2b */
[----:B------:R2:W-:Y:S01]  /*0890*/  STS.U16 [R18+0x4], R21 ;  /* 0x0000041512007388 */ /* 0x0005e20000000400 */
[C-C-:B------:R-:W-:Y:S01]  /*08a0*/  LOP3.LUT R23, R0.reuse, 0x24, R43.reuse, 0xfe, !PT ;  /* 0x0000002400177812 */ /* 0x140fe200078efe2b */
[----:B------:R-:W-:Y:S01]  /*08b0*/  FFMA R4, R29, 0.125, R4 ;  /* 0x3e0000001d047823 */ /* 0x000fe20000000004 */
[C-C-:B------:R-:W-:Y:S01]  /*08c0*/  LOP3.LUT R25, R0.reuse, 0x28, R43.reuse, 0xfe, !PT ;  /* 0x0000002800197812 */ /* 0x140fe200078efe2b */
[----:B------:R3:W-:Y:S01]  /*08d0*/  STS.U16 [R18+0x6], R7 ;  /* 0x0000060712007388 */ /* 0x0007e20000000400 */
[C-C-:B0-----:R-:W-:Y:S01]  /*08e0*/  LOP3.LUT R27, R0.reuse, 0x2c, R43.reuse, 0xfe, !PT ;  /* 0x0000002c001b7812 */ /* 0x141fe200078efe2b */
[--C-:B------:R-:W-:Y:S01]  /*08f0*/  HADD2.F32 R3, -RZ, R10.reuse.H0_H0 ;  /* 0x2000000aff037230 */ /* 0x100fe20000004100 */
[--C-:B-1----:R-:W-:Y:S01]  /*0900*/  LOP3.LUT R13, R0, 0x10, R43.reuse, 0xfe, !PT ;  /* 0x00000010000d7812 */ /* 0x102fe200078efe2b */
[----:B------:R-:W-:Y:S01]  /*0910*/  HADD2.F32 R45, -RZ, R10.H1_H1 ;  /* 0x3000000aff2d7230 */ /* 0x000fe20000004100 */
[----:B------:R-:W-:Y:S01]  /*0920*/  PRMT R26, R24, 0x7632, R26 ;  /* 0x00007632181a7816 */ /* 0x000fe2000000001a */
[--C-:B------:R-:W-:Y:S01]  /*0930*/  HADD2.F32 R29, -RZ, R11.reuse.H0_H0 ;  /* 0x2000000bff1d7230 */ /* 0x100fe20000004100 */
[--C-:B--2---:R-:W-:Y:S01]  /*0940*/  LOP3.LUT R21, R0, 0x20, R43.reuse, 0xfe, !PT ;  /* 0x0000002000157812 */ /* 0x104fe200078efe2b */
[----:B------:R-:W-:Y:S01]  /*0950*/  HADD2.F32 R11, -RZ, R11.H1_H1 ;  /* 0x3000000bff0b7230 */ /* 0x000fe20000004100 */
[----:B------:R-:W-:Y:S01]  /*0960*/  SHF.L.U32 R8, R22, 0x1, RZ ;  /* 0x0000000116087819 */ /* 0x000fe200000006ff */
[----:B------:R-:W-:Y:S01]  /*0970*/  FFMA R3, R3, 0.125, R12 ;  /* 0x3e00000003037823 */ /* 0x000fe2000000000c */
[C-C-:B---3--:R-:W-:Y:S01]  /*0980*/  LOP3.LUT R7, R0.reuse, 0xc, R43.reuse, 0xfe, !PT ;  /* 0x0000000c00077812 */ /* 0x148fe200078efe2b */
[----:B------:R-:W-:Y:S01]  /*0990*/  STS.U16 [R18+0x8], R24 ;  /* 0x0000081812007388 */ /* 0x000fe20000000400 */
[----:B------:R-:W-:Y:S01]  /*09a0*/  LOP3.LUT R43, R0, 0x3c, R43, 0xfe, !PT ;  /* 0x0000003c002b7812 */ /* 0x000fe200078efe2b */
[----:B------:R-:W-:Y:S01]  /*09b0*/  FFMA R12, R45, 0.125, R6 ;  /* 0x3e0000002d0c7823 */ /* 0x000fe20000000006 */
[----:B------:R-:W-:Y:S01]  /*09c0*/  PRMT R0, R20, 0x7632, R0 ;  /* 0x0000763214007816 */ /* 0x000fe20000000000 */
[----:B------:R-:W-:Y:S01]  /*09d0*/  STS.U16 [R18+0xa], R26 ;  /* 0x00000a1a12007388 */ /* 0x000fe20000000400 */
[----:B------:R-:W-:Y:S01]  /*09e0*/  FFMA R6, R11, 0.125, R14 ;  /* 0x3e0000000b067823 */ /* 0x000fe2000000000e */
[----:B------:R-:W-:Y:S01]  /*09f0*/  MOV R34, RZ ;  /* 0x000000ff00227202 */ /* 0x000fe20000000f00 */
[----:B------:R-:W-:Y:S01]  /*0a00*/  FFMA R16, R29, 0.125, R16 ;  /* 0x3e0000001d107823 */ /* 0x000fe20000000010 */
[----:B------:R-:W-:Y:S01]  /*0a10*/  STS.U16 [R18+0xc], R20 ;  /* 0x00000c1412007388 */ /* 0x000fe20000000400 */
[----:B------:R-:W-:-:S02]  /*0a20*/  F2FP.F16.F32.PACK_AB R3, R12, R3 ;  /* 0x000000030c03723e */ /* 0x000fc400000000ff */
[----:B------:R-:W-:Y:S01]  /*0a30*/  IMAD.HI R12, R35, -0x3dd1baf9, R34 ;  /* 0xc22e4507230c7827 */ /* 0x000fe200078e0222 */
[----:B------:R-:W-:Y:S01]  /*0a40*/  STS.U16 [R18+0xe], R0 ;  /* 0x00000e0012007388 */ /* 0x000fe20000000400 */
[----:B------:R-:W-:Y:S02]  /*0a50*/  MOV R32, RZ ;  /* 0x000000ff00207202 */ /* 0x000fe40000000f00 */
[----:B------:R-:W-:Y:S01]  /*0a60*/  MOV R30, RZ ;  /* 0x000000ff001e7202 */ /* 0x000fe20000000f00 */
[----:B------:R-:W-:Y:S06]  /*0a70*/  BAR.SYNC 0x0 ;  /* 0x0000000000007b1d */ /* 0x000fec0000000000 */
[----:B------:R-:W0:Y:S01]  /*0a80*/  LDS.U16 R14, [R8] ;  /* 0x00000000080e7984 */ /* 0x000e220000000400 */
[----:B------:R-:W-:-:S02]  /*0a90*/  F2FP.F16.F32.PACK_AB R0, R9, R2 ;  /* 0x000000020900723e */ /* 0x000fc400000000ff */
[----:B------:R-:W-:Y:S01]  /*0aa0*/  F2FP.F16.F32.PACK_AB R2, R5, R4 ;  /* 0x000000040502723e */ /* 0x000fe200000000ff */
[----:B------:R-:W1:Y:S01]  /*0ab0*/  LDS.U16 R20, [R8+0x208] ;  /* 0x0002080008147984 */ /* 0x000e620000000400 */
[----:B------:R-:W-:Y:S02]  /*0ac0*/  PRMT R9, R0, 0x7632, R9 ;  /* 0x0000763200097816 */ /* 0x000fe40000000009 */
[C---:B------:R-:W-:Y:S01]  /*0ad0*/  PRMT R4, R2.reuse, 0x7610, R4 ;  /* 0x0000761002047816 */ /* 0x040fe20000000004 */
[----:B------:R-:W2:Y:S01]  /*0ae0*/  LDS.U16 R24, [R8+0x410] ;  /* 0x0004100008187984 */ /* 0x000ea20000000400 */
[----:B------:R-:W-:Y:S02]  /*0af0*/  SHF.R.U32.HI R34, RZ, 0x1f, R12 ;  /* 0x0000001fff227819 */ /* 0x000fe4000001160c */
[----:B------:R-:W-:Y:S01]  /*0b00*/  PRMT R2, R2, 0x7632, R2 ;  /* 0x0000763202027816 */ /* 0x000fe20000000002 */
[----:B------:R-:W3:Y:S01]  /*0b10*/  LDS.U16 R45, [R8+0x618] ;  /* 0x00061800082d7984 */ /* 0x000ee20000000400 */
[----:B------:R-:W-:-:S02]  /*0b20*/  PRMT R5, R3, 0x7632, R5 ;  /* 0x0000763203057816 */ /* 0x000fc40000000005 */
[----:B------:R-:W-:Y:S01]  /*0b30*/  LEA.HI.SX32 R34, R12, R34, 0x17 ;  /* 0x000000220c227211 */ /* 0x000fe200078fbaff */
[----:B------:R-:W4:Y:S01]  /*0b40*/  LDS.U16 R44, [R8+0x820] ;  /* 0x00082000082c7984 */ /* 0x000f220000000400 */
[----:B------:R-:W-:Y:S02]  /*0b50*/  ISETP.GE.AND P0, PT, R28, 0x140, PT ;  /* 0x000001401c00780c */ /* 0x000fe40003f06270 */
[----:B------:R-:W-:Y:S01]  /*0b60*/  MOV R12, RZ ;  /* 0x000000ff000c7202 */ /* 0x000fe20000000f00 */
[----:B------:R-:W5:Y:S01]  /*0b70*/  LDS.U16 R29, [R8+0xa28] ;  /* 0x000a2800081d7984 */ /* 0x000f620000000400 */
[----:B------:R-:W-:Y:S02]  /*0b80*/  ISETP.LT.AND P1, PT, R35, 0x3a02, !P0 ;  /* 0x00003a022300780c */ /* 0x000fe40004721270 */
[----:B------:R-:W-:Y:S01]  /*0b90*/  ISETP.LT.AND P2, PT, R33, 0x3a02, !P0 ;  /* 0x00003a022100780c */ /* 0x000fe20004741270 */
[----:B------:R-:W0:Y:S01]  /*0ba0*/  LDS.U16 R11, [R8+0xc30] ;  /* 0x000c3000080b7984 */ /* 0x000e220000000400 */
[----:B------:R-:W-:-:S02]  /*0bb0*/  ISETP.LT.AND P6, PT, R13, 0x3a02, !P0 ;  /* 0x00003a020d00780c */ /* 0x000fc400047c1270 */
[----:B------:R-:W-:Y:S01]  /*0bc0*/  MOV R26, RZ ;  /* 0x000000ff001a7202 */ /* 0x000fe20000000f00 */
[----:B------:R-:W0:Y:S04]  /*0bd0*/  LDS.U16 R10, [R8+0xe38] ;  /* 0x000e3800080a7984 */ /* 0x000e280000000400 */
[----:B------:R-:W-:Y:S06]  /*0be0*/  BAR.SYNC 0x0 ;  /* 0x0000000000007b1d */ /* 0x000fec0000000000 */
[----:B------:R1:W-:Y:S01]  /*0bf0*/  STS.U16 [R18+0x2], R9 ;  /* 0x0000020912007388 */ /* 0x0003e20000000400 */
[----:B------:R-:W-:-:S02]  /*0c00*/  ISETP.LT.AND P4, PT, R19, 0x3a02, !P0 ;  /* 0x00003a021300780c */ /* 0x000fc40004781270 */
[----:B------:R-:W-:Y:S01]  /*0c10*/  ISETP.LT.AND P3, PT, R17, 0x3a02, !P0 ;  /* 0x00003a021100780c */ /* 0x000fe20004761270 */
[----:B------:R2:W-:Y:S01]  /*0c20*/  STS.U16 [R18+0x6], R2 ;  /* 0x0000060212007388 */ /* 0x0005e20000000400 */
[----:B------:R-:W-:Y:S02]  /*0c30*/  ISETP.LT.AND P5, PT, R21, 0x3a02, !P0 ;  /* 0x00003a021500780c */ /* 0x000fe400047a1270 */
[----:B------:R-:W-:Y:S01]  /*0c40*/  MOV R22, RZ ;  /* 0x000000ff00167202 */ /* 0x000fe20000000f00 */
[----:B------:R3:W-:Y:S01]  /*0c50*/  STS.U16 [R18+0xa], R5 ;  /* 0x00000a0512007388 */ /* 0x0007e20000000400 */
[----:B-1----:R-:W-:Y:S01]  /*0c60*/  F2FP.F16.F32.PACK_AB R9, R6, R16 ;  /* 0x000000100609723e */ /* 0x002fe200000000ff */
[----:B------:R-:W-:Y:S02]  /*0c70*/  IMAD.HI R6, R33, -0x3dd1baf9, R32 ;  /* 0xc22e450721067827 */ /* 0x000fe400078e0220 */
[----:B------:R1:W-:Y:S01]  /*0c80*/  STS.U16 [R18], R0 ;  /* 0x0000000012007388 */ /* 0x0003e20000000400 */
[----:B------:R-:W-:-:S02]  /*0c90*/  MOV R16, RZ ;  /* 0x000000ff00107202 */ /* 0x000fc40000000f00 */
[----:B--2---:R-:W-:Y:S01]  /*0ca0*/  SHF.R.U32.HI R2, RZ, 0x1f, R6 ;  /* 0x0000001fff027819 */ /* 0x004fe20000011606 */
[----:B------:R2:W-:Y:S01]  /*0cb0*/  STS.U16 [R18+0x8], R3 ;  /* 0x0000080312007388 */ /* 0x0005e20000000400 */
[----:B---3--:R-:W-:-:S03]  /*0cc0*/  IMAD R5, R34, -0x2a3, R35 ;  /* 0xfffffd5d22057824 */ /* 0x008fc600078e0223 */
[----:B------:R3:W-:Y:S01]  /*0cd0*/  STS.U16 [R18+0x4], R4 ;  /* 0x0000040412007388 */ /* 0x0007e20000000400 */
[----:B-1----:R-:W-:Y:S01]  /*0ce0*/  PRMT R0, R9, 0x7632, R0 ;  /* 0x0000763209007816 */ /* 0x002fe20000000000 */
[----:B------:R-:W-:Y:S02]  /*0cf0*/  IMAD R5, R28, 0x2a3, R5 ;  /* 0x000002a31c057824 */ /* 0x000fe400078e0205 */
[----:B------:R1:W-:Y:S01]  /*0d00*/  STS.U16 [R18+0xc], R9 ;  /* 0x00000c0912007388 */ /* 0x0003e20000000400 */
[----:B--2---:R-:W-:Y:S01]  /*0d10*/  LEA.HI.SX32 R3, R6, R2, 0x17 ;  /* 0x0000000206037211 */ /* 0x004fe200078fbaff */
[----:B------:R-:W-:Y:S01]  /*0d20*/  IMAD R5, R34, 0x34bc0, R5 ;  /* 0x00034bc022057824 */ /* 0x000fe200078e0205 */
[----:B------:R-:W-:Y:S01]  /*0d30*/  MOV R6, RZ ;  /* 0x000000ff00067202 */ /* 0x000fe20000000f00 */
[----:B------:R2:W-:Y:S01]  /*0d40*/  STS.U16 [R18+0xe], R0 ;  /* 0x00000e0012007388 */ /* 0x0005e20000000400 */
[----:B---3--:R-:W-:-:S04]  /*0d50*/  IMAD.HI R4, R31, -0x3dd1baf9, R30 ;  /* 0xc22e45071f047827 */ /* 0x008fc800078e021e */
[----:B------:R-:W-:Y:S01]  /*0d60*/  IMAD R33, R3, -0x2a3, R33 ;  /* 0xfffffd5d03217824 */ /* 0x000fe200078e0221 */
[----:B-1----:R-:W-:Y:S01]  /*0d70*/  SHF.R.U32.HI R9, RZ, 0x1f, R4 ;  /* 0x0000001fff097819 */ /* 0x002fe20000011604 */
[----:B------:R-:W-:Y:S01]  /*0d80*/  IMAD.HI R2, R7, -0x3dd1baf9, R6 ;  /* 0xc22e450707027827 */ /* 0x000fe200078e0206 */
[----:B--2---:R-:W-:-:S03]  /*0d90*/  MOV R0, 0x2 ;  /* 0x0000000200007802 */ /* 0x004fc60000000f00 */
[----:B------:R-:W-:Y:S01]  /*0da0*/  IMAD.HI R6, R13, -0x3dd1baf9, R12 ;  /* 0xc22e45070d067827 */ /* 0x000fe200078e020c */
[----:B------:R-:W-:Y:S02]  /*0db0*/  LEA.HI.SX32 R9, R4, R9, 0x17 ;  /* 0x0000000904097211 */ /* 0x000fe400078fbaff */
[----:B------:R-:W-:Y:S01]  /*0dc0*/  MOV R18, RZ ;  /* 0x000000ff00127202 */ /* 0x000fe20000000f00 */
[----:B------:R-:W-:Y:S02]  /*0dd0*/  IMAD R12, R28, 0x2a3, R33 ;  /* 0x000002a31c0c7824 */ /* 0x000fe400078e0221 */
[----:B------:R-:W-:Y:S01]  /*0de0*/  IMAD.WIDE R32, R5, R0, c[0x0][0x178] ;  /* 0x00005e0005207625 */ /* 0x000fe200078e0200 */
[----:B------:R-:W-:Y:S06]  /*0df0*/  BAR.SYNC 0x0 ;  /* 0x0000000000007b1d */ /* 0x000fec0000000000 */
[----:B------:R-:W-:Y:S01]  /*0e00*/  IMAD R3, R3, 0x34bc0, R12 ;  /* 0x00034bc003037824 */ /* 0x000fe200078e020c */
[----:B0-----:R0:W-:Y:S01]  /*0e10*/  @P1 STG.E.U16 [R32.64], R14 ;  /* 0x0000000e20001986 */ /* 0x0011e2000c101504 */
[----:B------:R-:W-:Y:S01]  /*0e20*/  ISETP.LT.AND P1, PT, R31, 0x3a02, !P0 ;  /* 0x00003a021f00780c */ /* 0x000fe20004721270 */
[----:B------:R-:W-:-:S02]  /*0e30*/  IMAD R31, R9, -0x2a3, R31 ;  /* 0xfffffd5d091f7824 */ /* 0x000fc400078e021f */
[----:B------:R-:W-:-:S04]  /*0e40*/  IMAD.WIDE R34, R3, R0, c[0x0][0x178] ;  /* 0x00005e0003227625 */ /* 0x000fc800078e0200 */
[----:B------:R-:W-:Y:S01]  /*0e50*/  IMAD.HI R3, R17, -0x3dd1baf9, R16 ;  /* 0xc22e450711037827 */ /* 0x000fe200078e0210 */
[----:B------:R1:W-:Y:S01]  /*0e60*/  @P2 STG.E.U16 [R34.64], R20 ;  /* 0x0000001422002986 */ /* 0x0003e2000c101504 */
[----:B------:R-:W-:Y:S02]  /*0e70*/  ISETP.LT.AND P2, PT, R15, 0x3a02, !P0 ;  /* 0x00003a020f00780c */ /* 0x000fe40004741270 */
[----:B------:R-:W-:Y:S01]  /*0e80*/  IMAD R16, R28, 0x2a3, R31 ;  /* 0x000002a31c107824 */ /* 0x000fe200078e021f */
[----:B------:R-:W-:Y:S01]  /*0e90*/  SHF.R.U32.HI R31, RZ, 0x1f, R6 ;  /* 0x0000001fff1f7819 */ /* 0x000fe20000011606 */
[----:B------:R-:W-:Y:S01]  /*0ea0*/  IMAD.HI R12, R19, -0x3dd1baf9, R18 ;  /* 0xc22e4507130c7827 */ /* 0x000fe200078e0212 */
[----:B0-----:R-:W-:Y:S02]  /*0eb0*/  MOV R14, RZ ;  /* 0x000000ff000e7202 */ /* 0x001fe40000000f00 */
[----:B------:R-:W-:Y:S01]  /*0ec0*/  LEA.HI.SX32 R31, R6, R31, 0x17 ;  /* 0x0000001f061f7211 */ /* 0x000fe200078fbaff */
[----:B------:R-:W-:Y:S01]  /*0ed0*/  IMAD R9, R9, 0x34bc0, R16 ;  /* 0x00034bc009097824 */ /* 0x000fe200078e0210 */
[----:B------:R-:W-:Y:S01]  /*0ee0*/  SHF.R.U32.HI R33, RZ, 0x1f, R2 ;  /* 0x0000001fff217819 */ /* 0x000fe20000011602 */
[----:B------:R-:W-:Y:S01]  /*0ef0*/  IMAD.HI R4, R15, -0x3dd1baf9, R14 ;  /* 0xc22e45070f047827 */ /* 0x000fe200078e020e */
[----:B-1----:R-:W-:-:S02]  /*0f00*/  MOV R20, RZ ;  /* 0x000000ff00147202 */ /* 0x002fc40000000f00 */
[----:B------:R-:W-:Y:S01]  /*0f10*/  LEA.HI.SX32 R33, R2, R33, 0x17 ;  /* 0x0000002102217211 */ /* 0x000fe200078fbaff */
[----:B------:R-:W-:-:S04]  /*0f20*/  IMAD.WIDE R34, R9, R0, c[0x0][0x178] ;  /* 0x00005e0009227625 */ /* 0x000fc800078e0200 */
[----:B------:R-:W-:Y:S01]  /*0f30*/  IMAD R13, R31, -0x2a3, R13 ;  /* 0xfffffd5d1f0d7824 */ /* 0x000fe200078e020d */
[----:B------:R0:W-:Y:S01]  /*0f40*/  @P1 STG.E.U16 [R34.64], R24 ;  /* 0x0000001822001986 */ /* 0x0001e2000c101504 */
[----:B------:R-:W-:Y:S01]  /*0f50*/  IMAD.HI R5, R21, -0x3dd1baf9, R20 ;  /* 0xc22e450715057827 */ /* 0x000fe200078e0214 */
[----:B------:R-:W-:-:S03]  /*0f60*/  ISETP.LT.AND P1, PT, R7, 0x3a02, !P0 ;  /* 0x00003a020700780c */ /* 0x000fc60004721270 */
[C---:B------:R-:W-:Y:S02]  /*0f70*/  IMAD R16, R28.reuse, 0x2a3, R13 ;  /* 0x000002a31c107824 */ /* 0x040fe400078e020d */
[----:B------:R-:W-:Y:S02]  /*0f80*/  IMAD R9, R33, -0x2a3, R7 ;  /* 0xfffffd5d21097824 */ /* 0x000fe400078e0207 */
[----:B------:R-:W-:Y:S02]  /*0f90*/  IMAD R31, R31, 0x34bc0, R16 ;  /* 0x00034bc01f1f7824 */ /* 0x000fe400078e0210 */
[----:B------:R-:W-:Y:S01]  /*0fa0*/  IMAD.HI R7, R27, -0x3dd1baf9, R26 ;  /* 0xc22e45071b077827 */ /* 0x000fe200078e021a */
[----:B0-----:R-:W-:Y:S01]  /*0fb0*/  SHF.R.U32.HI R35, RZ, 0x1f, R4 ;  /* 0x0000001fff237819 */ /* 0x001fe20000011604 */
[----:B------:R-:W-:Y:S01]  /*0fc0*/  LDS.U16 R26, [R8+0x410] ;  /* 0x00041000081a7984 */ /* 0x000fe20000000400 */
[----:B------:R-:W-:Y:S01]  /*0fd0*/  MOV R24, RZ ;  /* 0x000000ff00187202 */ /* 0x000fe20000000f00 */
[----:B------:R-:W-:Y:S01]  /*0fe0*/  IMAD R18, R28, 0x2a3, R9 ;  /* 0x000002a31c127824 */ /* 0x000fe200078e0209 */
[----:B------:R-:W-:Y:S01]  /*0ff0*/  LEA.HI.SX32 R16, R4, R35, 0x17 ;  /* 0x0000002304107211 */ /* 0x000fe200078fbaff */
[----:B------:R-:W-:Y:S01]  /*1000*/  IMAD.HI R6, R41, -0x3dd1baf9, R40 ;  /* 0xc22e450729067827 */ /* 0x000fe200078e0228 */
[----:B------:R-:W-:-:S02]  /*1010*/  SHF.R.U32.HI R4, RZ, 0x1f, R3 ;  /* 0x0000001fff047819 */ /* 0x000fc40000011603 */
[----:B------:R-:W-:Y:S01]  /*1020*/  SHF.R.U32.HI R35, RZ, 0x1f, R12 ;  /* 0x0000001fff237819 */ /* 0x000fe2000001160c */
[----:B------:R-:W-:Y:S01]  /*1030*/  IMAD.HI R2, R25, -0x3dd1baf9, R24 ;  /* 0xc22e450719027827 */ /* 0x000fe200078e0218 */
[----:B------:R-:W-:Y:S02]  /*1040*/  LEA.HI.SX32 R3, R3, R4, 0x17 ;  /* 0x0000000403037211 */ /* 0x000fe400078fbaff */
[----:B------:R-:W-:Y:S01]  /*1050*/  SHF.R.U32.HI R4, RZ, 0x1f, R5 ;  /* 0x0000001fff047819 */ /* 0x000fe20000011605 */
[----:B------:R-:W-:Y:S01]  /*1060*/  IMAD R15, R16, -0x2a3, R15 ;  /* 0xfffffd5d100f7824 */ /* 0x000fe200078e020f */
[----:B------:R-:W-:Y:S01]  /*1070*/  LEA.HI.SX32 R35, R12, R35, 0x17 ;  /* 0x000000230c237211 */ /* 0x000fe200078fbaff */
[----:B------:R-:W-:Y:S01]  /*1080*/  IMAD.HI R9, R37, -0x3dd1baf9, R36 ;  /* 0xc22e450725097827 */ /* 0x000fe200078e0224 */
[----:B------:R-:W-:Y:S02]  /*1090*/  SHF.R.U32.HI R12, RZ, 0x1f, R2 ;  /* 0x0000001fff0c7819 */ /* 0x000fe40000011602 */
[----:B------:R-:W-:Y:S01]  /*10a0*/  LEA.HI.SX32 R5, R5, R4, 0x17 ;  /* 0x0000000405057211 */ /* 0x000fe200078fbaff */
[----:B------:R-:W-:Y:S01]  /*10b0*/  IMAD R19, R35, -0x2a3, R19 ;  /* 0xfffffd5d23137824 */ /* 0x000fe200078e0213 */
[----:B------:R-:W-:Y:S01]  /*10c0*/  SHF.R.U32.HI R4, RZ, 0x1f, R7 ;  /* 0x0000001fff047819 */ /* 0x000fe20000011607 */
[----:B------:R-:W-:Y:S01]  /*10d0*/  IMAD R15, R28, 0x2a3, R15 ;  /* 0x000002a31c0f7824 */ /* 0x000fe200078e020f */
[----:B------:R-:W-:Y:S01]  /*10e0*/  LEA.HI.SX32 R24, R2, R12, 0x17 ;  /* 0x0000000c02187211 */ /* 0x000fe200078fbaff */
[----:B------:R-:W-:Y:S01]  /*10f0*/  IMAD R33, R33, 0x34bc0, R18 ;  /* 0x00034bc021217824 */ /* 0x000fe200078e0212 */
[----:B------:R-:W0:Y:S01]  /*1100*/  LDS.U16 R2, [R8] ;  /* 0x0000000008027984 */ /* 0x000e220000000400 */
[----:B------:R-:W-:Y:S01]  /*1110*/  LEA.HI.SX32 R7, R7, R4, 0x17 ;  /* 0x0000000407077211 */ /* 0x000fe200078fbaff */
[----:B------:R-:W-:-:S02]  /*1120*/  IMAD R4, R28, 0x2a3, R19 ;  /* 0x000002a31c047824 */ /* 0x000fc400078e0213 */
[----:B------:R-:W-:Y:S02]  /*1130*/  IMAD R15, R16, 0x34bc0, R15 ;  /* 0x00034bc0100f7824 */ /* 0x000fe400078e020f */
[----:B------:R-:W-:Y:S01]  /*1140*/  IMAD R16, R3, -0x2a3, R17 ;  /* 0xfffffd5d03107824 */ /* 0x000fe200078e0211 */
[----:B------:R-:W-:Y:S01]  /*1150*/  SHF.R.U32.HI R17, RZ, 0x1f, R6 ;  /* 0x0000001fff117819 */ /* 0x000fe20000011606 */
[----:B------:R-:W-:Y:S01]  /*1160*/  IMAD R35, R35, 0x34bc0, R4 ;  /* 0x00034bc023237824 */ /* 0x000fe200078e0204 */
[----:B------:R-:W-:Y:S01]  /*1170*/  SHF.R.U32.HI R4, RZ, 0x1f, R9 ;  /* 0x0000001fff047819 */ /* 0x000fe20000011609 */
[----:B------:R-:W-:Y:S01]  /*1180*/  IMAD.HI R13, R39, -0x3dd1baf9, R38 ;  /* 0xc22e4507270d7827 */ /* 0x000fe200078e0226 */
[----:B------:R-:W-:Y:S02]  /*1190*/  LEA.HI.SX32 R17, R6, R17, 0x17 ;  /* 0x0000001106117211 */ /* 0x000fe400078fbaff */
[----:B------:R-:W-:Y:S01]  /*11a0*/  LEA.HI.SX32 R9, R9, R4, 0x17 ;  /* 0x0000000409097211 */ /* 0x000fe200078fbaff */
[----:B------:R-:W-:Y:S01]  /*11b0*/  IMAD R21, R5, -0x2a3, R21 ;  /* 0xfffffd5d05157824 */ /* 0x000fe200078e0215 */
[----:B------:R-:W-:Y:S01]  /*11c0*/  SHF.R.U32.HI R6, RZ, 0x1f, R13 ;  /* 0x0000001fff067819 */ /* 0x000fe2000001160d */
[----:B------:R-:W-:Y:S01]  /*11d0*/  IMAD.WIDE R18, R33, R0, c[0x0][0x178] ;  /* 0x00005e0021127625 */ /* 0x000fe200078e0200 */
[----:B------:R-:W1:Y:S02]  /*11e0*/  LDS.U16 R4, [R8+0x208] ;  /* 0x0002080008047984 */ /* 0x000e640000000400 */
[----:B------:R-:W-:Y:S01]  /*11f0*/  LEA.HI.SX32 R13, R13, R6, 0x17 ;  /* 0x000000060d0d7211 */ /* 0x000fe200078fbaff */
[C---:B------:R-:W-:Y:S01]  /*1200*/  IMAD R16, R28.reuse, 0x2a3, R16 ;  /* 0x000002a31c107824 */ /* 0x040fe200078e0210 */
[----:B------:R2:W-:Y:S01]  /*1210*/  @P1 STG.E.U16 [R18.64], R45 ;  /* 0x0000002d12001986 */ /* 0x0005e2000c101504 */
[----:B------:R-:W-:Y:S01]  /*1220*/  IMAD R12, R28, 0x2a3, R21 ;  /* 0x000002a31c0c7824 */ /* 0x000fe200078e0215 */
[----:B------:R-:W-:Y:S01]  /*1230*/  ISETP.LT.AND P1, PT, R25, 0x3a02, !P0 ;  /* 0x00003a021900780c */ /* 0x000fe20004721270 */
[----:B------:R-:W-:Y:S01]  /*1240*/  IMAD.WIDE R20, R31, R0, c[0x0][0x178] ;  /* 0x00005e001f147625 */ /* 0x000fe200078e0200 */
[----:B------:R-:W-:Y:S03]  /*1250*/  LDS.U16 R6, [R8+0xc30] ;  /* 0x000c300008067984 */ /* 0x000fe60000000400 */
[----:B------:R-:W-:Y:S01]  /*1260*/  IMAD R31, R24, -0x2a3, R25 ;  /* 0xfffffd5d181f7824 */ /* 0x000fe200078e0219 */
[----:B----4-:R3:W-:Y:S01]  /*1270*/  @P6 STG.E.U16 [R20.64], R44 ;  /* 0x0000002c14006986 */ /* 0x0107e2000c101504 */
[----:B------:R-:W-:Y:S01]  /*1280*/  IMAD R3, R3, 0x34bc0, R16 ;  /* 0x00034bc003037824 */ /* 0x000fe200078e0210 */
[----:B------:R-:W-:Y:S01]  /*1290*/  ISETP.LT.AND P6, PT, R23, 0x3a02, !P0 ;  /* 0x00003a021700780c */ /* 0x000fe200047c1270 */
[----:B------:R-:W-:Y:S01]  /*12a0*/  IMAD R5, R5, 0x34bc0, R12 ;  /* 0x00034bc005057824 */ /* 0x000fe200078e020c */
[----:B------:R-:W4:Y:S01]  /*12b0*/  LDS.U16 R25, [R8+0x618] ;  /* 0x0006180008197984 */ /* 0x000f220000000400 */
[----:B------:R-:W-:-:S03]  /*12c0*/  IMAD.HI R14, R23, -0x3dd1baf9, R22 ;  /* 0xc22e4507170e7827 */ /* 0x000fc600078e0216 */
[----:B------:R-:W1:Y:S01]  /*12d0*/  LDS.U16 R16, [R8+0x820] ;  /* 0x0008200008107984 */ /* 0x000e620000000400 */
[-C--:B--2---:R-:W-:Y:S01]  /*12e0*/  IMAD.WIDE R18, R3, R0.reuse, c[0x0][0x178] ;  /* 0x00005e0003127625 */ /* 0x084fe200078e0200 */
[----:B------:R-:W-:Y:S02]  /*12f0*/  SHF.R.U32.HI R22, RZ, 0x1f, R14 ;  /* 0x0000001fff167819 */ /* 0x000fe4000001160e */
[----:B------:R-:W2:Y:S01]  /*1300*/  LDS.U16 R12, [R8+0xa28] ;  /* 0x000a2800080c7984 */ /* 0x000ea20000000400 */
[----:B---3--:R-:W-:Y:S01]  /*1310*/  IMAD.WIDE R20, R35, R0, c[0x0][0x178] ;  /* 0x00005e0023147625 */ /* 0x008fe200078e0200 */
[----:B------:R-:W-:-:S03]  /*1320*/  LEA.HI.SX32 R22, R14, R22, 0x17 ;  /* 0x000000160e167211 */ /* 0x000fc600078fbaff */
[----:B------:R-:W-:-:S04]  /*1330*/  IMAD.WIDE R14, R15, R0, c[0x0][0x178] ;  /* 0x00005e000f0e7625 */ /* 0x000fc800078e0200 */
[----:B------:R-:W-:Y:S01]  /*1340*/  IMAD.WIDE R32, R5, R0, c[0x0][0x178] ;  /* 0x00005e0005207625 */ /* 0x000fe200078e0200 */
[----:B-----5:R3:W-:Y:S01]  /*1350*/  @P2 STG.E.U16 [R14.64], R29 ;  /* 0x0000001d0e002986 */ /* 0x0207e2000c101504 */
[----:B------:R-:W-:Y:S02]  /*1360*/  ISETP.LT.AND P2, PT, R27, 0x3a02, !P0 ;  /* 0x00003a021b00780c */ /* 0x000fe40004741270 */
[----:B------:R-:W-:Y:S01]  /*1370*/  IMAD R23, R22, -0x2a3, R23 ;  /* 0xfffffd5d16177824 */ /* 0x000fe200078e0217 */
[----:B------:R-:W-:Y:S01]  /*1380*/  @P3 STG.E.U16 [R18.64], R11 ;  /* 0x0000000b12003986 */ /* 0x000fe2000c101504 */
[----:B------:R-:W-:Y:S01]  /*1390*/  ISETP.LT.AND P3, PT, R41, 0x3a02, !P0 ;  /* 0x00003a022900780c */ /* 0x000fe20004761270 */
[----:B------:R-:W-:Y:S02]  /*13a0*/  IMAD R27, R7, -0x2a3, R27 ;  /* 0xfffffd5d071b7824 */ /* 0x000fe400078e021b */
[----:B------:R5:W-:Y:S01]  /*13b0*/  @P4 STG.E.U16 [R20.64], R10 ;  /* 0x0000000a14004986 */ /* 0x000be2000c101504 */
[----:B------:R-:W-:Y:S01]  /*13c0*/  ISETP.LT.AND P4, PT, R39, 0x3a02, !P0 ;  /* 0x00003a022700780c */ /* 0x000fe20004781270 */
[----:B------:R-:W-:-:S02]  /*13d0*/  IMAD R41, R17, -0x2a3, R41 ;  /* 0xfffffd5d11297824 */ /* 0x000fc400078e0229 */
[----:B0-----:R0:W-:Y:S01]  /*13e0*/  @P5 STG.E.U16 [R32.64], R2 ;  /* 0x0000000220005986 */ /* 0x0011e2000c101504 */
[C---:B------:R-:W-:Y:S01]  /*13f0*/  IMAD R23, R28.reuse, 0x2a3, R23 ;  /* 0x000002a31c177824 */ /* 0x040fe200078e0217 */
[----:B------:R-:W-:Y:S01]  /*1400*/  ISETP.LT.AND P5, PT, R37, 0x3a02, !P0 ;  /* 0x00003a022500780c */ /* 0x000fe200047a1270 */
[----:B------:R-:W-:Y:S01]  /*1410*/  IMAD R39, R13, -0x2a3, R39 ;  /* 0xfffffd5d0d277824 */ /* 0x000fe200078e0227 */
[----:B------:R-:W-:Y:S01]  /*1420*/  ISETP.LT.AND P0, PT, R43, 0x3a02, !P0 ;  /* 0x00003a022b00780c */ /* 0x000fe20004701270 */
[C---:B------:R-:W-:Y:S02]  /*1430*/  IMAD R31, R28.reuse, 0x2a3, R31 ;  /* 0x000002a31c1f7824 */ /* 0x040fe400078e021f */
[----:B------:R-:W-:Y:S02]  /*1440*/  IMAD R37, R9, -0x2a3, R37 ;  /* 0xfffffd5d09257824 */ /* 0x000fe400078e0225 */
[C---:B---3--:R-:W-:Y:S02]  /*1450*/  IMAD R14, R28.reuse, 0x2a3, R27 ;  /* 0x000002a31c0e7824 */ /* 0x048fe400078e021b */
[----:B-----5:R-:W-:-:S02]  /*1460*/  IMAD R10, R28, 0x2a3, R41 ;  /* 0x000002a31c0a7824 */ /* 0x020fc400078e0229 */
[----:B------:R-:W-:Y:S02]  /*1470*/  IMAD R23, R22, 0x34bc0, R23 ;  /* 0x00034bc016177824 */ /* 0x000fe400078e0217 */
[----:B------:R-:W-:Y:S02]  /*1480*/  IMAD R18, R28, 0x2a3, R39 ;  /* 0x000002a31c127824 */ /* 0x000fe400078e0227 */
[----:B------:R-:W-:Y:S02]  /*1490*/  IMAD R31, R24, 0x34bc0, R31 ;  /* 0x00034bc0181f7824 */ /* 0x000fe400078e021f */
[----:B------:R-:W-:Y:S02]  /*14a0*/  IMAD R20, R28, 0x2a3, R37 ;  /* 0x000002a31c147824 */ /* 0x000fe400078e0225 */
[----:B------:R-:W-:Y:S02]  /*14b0*/  IMAD R15, R7, 0x34bc0, R14 ;  /* 0x00034bc0070f7824 */ /* 0x000fe400078e020e */
[----:B------:R-:W-:-:S02]  /*14c0*/  IMAD R19, R17, 0x34bc0, R10 ;  /* 0x00034bc011137824 */ /* 0x000fc400078e020a */
[----:B0-----:R-:W-:-:S04]  /*14d0*/  IMAD.WIDE R2, R23, R0, c[0x0][0x178] ;  /* 0x00005e0017027625 */ /* 0x001fc800078e0200 */
[----:B------:R-:W-:Y:S01]  /*14e0*/  IMAD R21, R13, 0x34bc0, R18 ;  /* 0x00034bc00d157824 */ /* 0x000fe200078e0212 */
[----:B-1----:R0:W-:Y:S01]  /*14f0*/  @P6 STG.E.U16 [R2.64], R4 ;  /* 0x0000000402006986 */ /* 0x0021e2000c101504 */
[----:B------:R-:W-:Y:S02]  /*1500*/  IMAD R23, R9, 0x34bc0, R20 ;  /* 0x00034bc009177824 */ /* 0x000fe400078e0214 */
[----:B------:R-:W-:-:S04]  /*1510*/  IMAD.WIDE R10, R31, R0, c[0x0][0x178] ;  /* 0x00005e001f0a7625 */ /* 0x000fc800078e0200 */
[-C--:B------:R-:W-:Y:S01]  /*1520*/  IMAD.WIDE R14, R15, R0.reuse, c[0x0][0x178] ;  /* 0x00005e000f0e7625 */ /* 0x080fe200078e0200 */
[----:B------:R0:W-:Y:S03]  /*1530*/  @P1 STG.E.U16 [R10.64], R26 ;  /* 0x0000001a0a001986 */ /* 0x0001e6000c101504 */
[-C--:B------:R-:W-:Y:S01]  /*1540*/  IMAD.WIDE R18, R19, R0.reuse, c[0x0][0x178] ;  /* 0x00005e0013127625 */ /* 0x080fe200078e0200 */
[----:B----4-:R0:W-:Y:S03]  /*1550*/  @P2 STG.E.U16 [R14.64], R25 ;  /* 0x000000190e002986 */ /* 0x0101e6000c101504 */
[-C--:B------:R-:W-:Y:S01]  /*1560*/  IMAD.WIDE R20, R21, R0.reuse, c[0x0][0x178] ;  /* 0x00005e0015147625 */ /* 0x080fe200078e0200 */
[----:B------:R0:W-:Y:S03]  /*1570*/  @P3 STG.E.U16 [R18.64], R16 ;  /* 0x0000001012003986 */ /* 0x0001e6000c101504 */
[----:B------:R-:W-:Y:S01]  /*1580*/  IMAD.WIDE R22, R23, R0, c[0x0][0x178] ;  /* 0x00005e0017167625 */ /* 0x000fe200078e0200 */
[----:B--2---:R0:W-:Y:S04]  /*1590*/  @P4 STG.E.U16 [R20.64], R12 ;  /* 0x0000000c14004986 */ /* 0x0041e8000c101504 */
[----:B------:R0:W-:Y:S01]  /*15a0*/  @P5 STG.E.U16 [R22.64], R6 ;  /* 0x0000000616005986 */ /* 0x0001e2000c101504 */
[----:B------:R-:W-:Y:S05]  /*15b0*/  @!P0 EXIT ;  /* 0x000000000000894d */ /* 0x000fea0003800000 */
[----:B------:R-:W1:Y:S01]  /*15c0*/  LDS.U16 R5, [R8+0xe38] ;  /* 0x000e380008057984 */ /* 0x000e620000000400 */
[----:B------:R-:W-:-:S05]  /*15d0*/  MOV R42, RZ ;  /* 0x000000ff002a7202 */ /* 0x000fca0000000f00 */
[----:B0-----:R-:W-:-:S05]  /*15e0*/  IMAD.HI R2, R43, -0x3dd1baf9, R42 ;  /* 0xc22e45072b027827 */ /* 0x001fca00078e022a */
[----:B------:R-:W-:-:S04]  /*15f0*/  SHF.R.U32.HI R3, RZ, 0x1f, R2 ;  /* 0x0000001fff037819 */ /* 0x000fc80000011602 */
[----:B------:R-:W-:-:S05]  /*1600*/  LEA.HI.SX32 R3, R2, R3, 0x17 ;  /* 0x0000000302037211 */ /* 0x000fca00078fbaff */
[----:B------:R-:W-:-:S04]  /*1610*/  IMAD R43, R3, -0x2a3, R43 ;  /* 0xfffffd5d032b7824 */ /* 0x000fc800078e022b */
[----:B------:R-:W-:-:S04]  /*1620*/  IMAD R28, R28, 0x2a3, R43 ;  /* 0x000002a31c1c7824 */ /* 0x000fc800078e022b */
[----:B------:R-:W-:-:S04]  /*1630*/  IMAD R3, R3, 0x34bc0, R28 ;  /* 0x00034bc003037824 */ /* 0x000fc800078e021c */
[----:B------:R-:W-:-:S05]  /*1640*/  IMAD.WIDE R2, R3, R0, c[0x0][0x178] ;  /* 0x00005e0003027625 */ /* 0x000fca00078e0200 */
[----:B-1----:R-:W-:Y:S01]  /*1650*/  STG.E.U16 [R2.64], R5 ;  /* 0x0000000502007986 */ /* 0x002fe2000c101504 */
[----:B------:R-:W-:Y:S05]  /*1660*/  EXIT ;  /* 0x000000000000794d */ /* 0x000fea0003800000 */
.L_x_0:
[----:B------:R-:W-:-:S00]  /*1670*/  BRA `(.L_x_0) ;  /* 0xfffffff000007947 */ /* 0x000fc0000383ffff */
[----:B------:R-:W-:-:S00]  /*1680*/  NOP ;  /* 0x0000000000007918 */ /* 0x000fc00000000000 */
[----:B------:R-:W-:-:S00]  /*1690*/  NOP ;  /* 0x0000000000007918 */ /* 0x000fc00000000000 */
[----:B------:R-:W-:-:S00]  /*16a0*/  NOP ;  /* 0x0000000000007918 */ /* 0x000fc00000000000 */
[----:B------:R-:W-:-:S00]  /*16b0*/  NOP ;  /* 0x0000000000007918 */ /* 0x000fc00000000000 */
[----:B------:R-:W-:-:S00]  /*16c0*/  NOP ;  /* 0x0000000000007918 */ /* 0x000fc00000000000 */
[----:B------:R-:W-:-:S00]  /*16d0*/  NOP ;  /* 0x0000000000007918 */ /* 0x000fc00000000000 */
[----:B------:R-:W-:-:S00]  /*16e0*/  NOP ;  /* 0x0000000000007918 */ /* 0x000fc00000000000 */
[----:B------:R-:W-:-:S00]  /*16f0*/  NOP ;  /* 0x0000000000007918 */ /* 0x000fc00000000000 */
.L_x_1:


//--------------------- .nv.shared.triton__0d1d2d3d45de --------------------------
	.section	.nv.shared.triton__0d1d2d3d45de,"aw",@nobits
	.align	16
